	.headerflags	@"EF_CUDA_TEXMODE_UNIFIED EF_CUDA_64BIT_ADDRESS EF_CUDA_ACCELERATORS EF_CUDA_SM90 EF_CUDA_VIRTUAL_SM(EF_CUDA_SM90)"
	.elftype	@"ET_EXEC"


//--------------------- .nv.info                  --------------------------
	.section	.nv.info,"",@"SHT_CUDA_INFO"
	.align	4


	//----- nvinfo : EIATTR_REGCOUNT
	.align		4
        /*0000*/ 	.byte	0x04, 0x2f
        /*0002*/ 	.short	(.L_1 - .L_0)
	.align		4
.L_0:
        /*0004*/ 	.word	index@(triton_poi_fused_convolution_1)
        /*0008*/ 	.word	0x0000000c


	//----- nvinfo : EIATTR_MIN_STACK_SIZE
	.align		4
.L_1:
        /*000c*/ 	.byte	0x04, 0x12
        /*000e*/ 	.short	(.L_3 - .L_2)
	.align		4
.L_2:
        /*0010*/ 	.word	index@(triton_poi_fused_convolution_1)
        /*0014*/ 	.word	0x00000000


	//----- nvinfo : EIATTR_FRAME_SIZE
	.align		4
.L_3:
        /*0018*/ 	.byte	0x04, 0x11
        /*001a*/ 	.short	(.L_5 - .L_4)
	.align		4
.L_4:
        /*001c*/ 	.word	index@(triton_poi_fused_convolution_1)
        /*0020*/ 	.word	0x00000000


	//----- nvinfo : EIATTR_MIN_STACK_SIZE
	.align		4
.L_5:
        /*0024*/ 	.byte	0x04, 0x12
        /*0026*/ 	.short	(.L_7 - .L_6)
	.align		4
.L_6:
        /*0028*/ 	.word	index@(triton_poi_fused_convolution_1)
        /*002c*/ 	.word	0x00000000
.L_7:


//--------------------- .nv.info.triton_poi_fused_convolution_1 --------------------------
	.section	.nv.info.triton_poi_fused_convolution_1,"",@"SHT_CUDA_INFO"
	.sectionflags	@""
	.align	4


	//----- nvinfo : EIATTR_CUDA_API_VERSION
	.align		4
        /*0000*/ 	.byte	0x04, 0x37
        /*0002*/ 	.short	(.L_9 - .L_8)
.L_8:
        /*0004*/ 	.word	0x0000007c


	//----- nvinfo : EIATTR_KPARAM_INFO
	.align		4
.L_9:
        /*0008*/ 	.byte	0x04, 0x17
        /*000a*/ 	.short	(.L_11 - .L_10)
.L_10:
        /*000c*/ 	.word	0x00000000
        /*0010*/ 	.short	0x0002
        /*0012*/ 	.short	0x0010
        /*0014*/ 	.byte	0x00, 0xf0, 0x11, 0x00


	//----- nvinfo : EIATTR_KPARAM_INFO
	.align		4
.L_11:
        /*0018*/ 	.byte	0x04, 0x17
        /*001a*/ 	.short	(.L_13 - .L_12)
.L_12:
        /*001c*/ 	.word	0x00000000
        /*0020*/ 	.short	0x0001
        /*0022*/ 	.short	0x0008
        /*0024*/ 	.byte	0x00, 0xf4, 0x21, 0x00


	//----- nvinfo : EIATTR_KPARAM_INFO
	.align		4
.L_13:
        /*0028*/ 	.byte	0x04, 0x17
        /*002a*/ 	.short	(.L_15 - .L_14)
.L_14:
        /*002c*/ 	.word	0x00000000
        /*0030*/ 	.short	0x0000
        /*0032*/ 	.short	0x0000
        /*0034*/ 	.byte	0x00, 0xf4, 0x21, 0x00


	//----- nvinfo : EIATTR_SPARSE_MMA_MASK
	.align		4
.L_15:
        /*0038*/ 	.byte	0x03, 0x50
        /*003a*/ 	.short	0x0000


	//----- nvinfo : EIATTR_MAXREG_COUNT
	.align		4
        /*003c*/ 	.byte	0x03, 0x1b
        /*003e*/ 	.short	0x00ff


	//----- nvinfo : EIATTR_EXIT_INSTR_OFFSETS
	.align		4
        /*0040*/ 	.byte	0x04, 0x1c
        /*0042*/ 	.short	(.L_17 - .L_16)


	//   ....[0]....
.L_16:
        /*0044*/ 	.word	0x000001b0


	//   ....[1]....
        /*0048*/ 	.word	0x000001d0


	//----- nvinfo : EIATTR_REQNTID
	.align		4
.L_17:
        /*004c*/ 	.byte	0x04, 0x10
        /*004e*/ 	.short	(.L_19 - .L_18)
.L_18:
        /*0050*/ 	.word	0x00000080
        /*0054*/ 	.word	0x00000001
        /*0058*/ 	.word	0x00000001


	//----- nvinfo : EIATTR_CBANK_PARAM_SIZE
	.align		4
.L_19:
        /*005c*/ 	.byte	0x03, 0x19
        /*005e*/ 	.short	0x0014


	//----- nvinfo : EIATTR_PARAM_CBANK
	.align		4
        /*0060*/ 	.byte	0x04, 0x0a
        /*0062*/ 	.short	(.L_21 - .L_20)
	.align		4
.L_20:
        /*0064*/ 	.word	index@(.nv.constant0.triton_poi_fused_convolution_1)
        /*0068*/ 	.short	0x0210
        /*006a*/ 	.short	0x0014


	//----- nvinfo : EIATTR_SW_WAR
	.align		4
.L_21:
        /*006c*/ 	.byte	0x04, 0x36
        /*006e*/ 	.short	(.L_23 - .L_22)
.L_22:
        /*0070*/ 	.word	0x00000008
.L_23:


//--------------------- .nv.callgraph             --------------------------
	.section	.nv.callgraph,"",@"SHT_CUDA_CALLGRAPH"
	.align	4
	.sectionentsize	8
	.align		4
        /*0000*/ 	.word	0x00000000
	.align		4
        /*0004*/ 	.word	0xffffffff
	.align		4
        /*0008*/ 	.word	0x00000000
	.align		4
        /*000c*/ 	.word	0xfffffffe
	.align		4
        /*0010*/ 	.word	0x00000000
	.align		4
        /*0014*/ 	.word	0xfffffffd
	.align		4
        /*0018*/ 	.word	0x00000000
	.align		4
        /*001c*/ 	.word	0xfffffffc


//--------------------- .text.triton_poi_fused_convolution_1 --------------------------
	.section	.text.triton_poi_fused_convolution_1,"ax",@progbits
	.align	128
        .global         triton_poi_fused_convolution_1
        .type           triton_poi_fused_convolution_1,@function
        .size           triton_poi_fused_convolution_1,(.L_x_1 - triton_poi_fused_convolution_1)
        .other          triton_poi_fused_convolution_1,@"STO_CUDA_ENTRY STV_DEFAULT"
triton_poi_fused_convolution_1:
.text.triton_poi_fused_convolution_1:
[----:B------:R-:W0:Y:S02]  /*0000*/  LDC R1, c[0x0][0x28] ;  /* 0x00000a00ff017b82 */ /* 0x000e240000000800 */
[----:B------:R-:W1:Y:S01]  /*0010*/  S2R R0, SR_TID.X ;  /* 0x0000000000007919 */ /* 0x000e620000002100 */
[----:B------:R-:W2:Y:S01]  /*0020*/  LDC.64 R2, c[0x0][0x210] ;  /* 0x00008400ff027b82 */ /* 0x000ea20000000a00 */
[----:B------:R-:W-:Y:S01]  /*0030*/  ULDC.64 UR4, c[0x0][0x208] ;  /* 0x0000820000047ab9 */ /* 0x000fe20000000a00 */
[----:B------:R-:W3:Y:S06]  /*0040*/  S2R R7, SR_CTAID.X ;  /* 0x0000000000077919 */ /* 0x000eec0000002500 */
[----:B------:R-:W4:Y:S01]  /*0050*/  LDC.64 R4, c[0x0][0x218] ;  /* 0x00008600ff047b82 */ /* 0x000f220000000a00 */
[----:B-1----:R-:W-:Y:S01]  /*0060*/  IMAD.SHL.U32 R0, R0, 0x2, RZ ;  /* 0x0000000200007824 */ /* 0x002fe200078e00ff */
[----:B---3--:R-:W-:-:S04]  /*0070*/  SHF.R.S32.HI R6, RZ, 0x17, R7 ;  /* 0x00000017ff067819 */ /* 0x008fc80000011407 */
[----:B------:R-:W-:Y:S02]  /*0080*/  LOP3.LUT R0, R0, 0xfe, RZ, 0xc0, !PT ;  /* 0x000000fe00007812 */ /* 0x000fe400078ec0ff */
[----:B------:R-:W-:-:S03]  /*0090*/  SGXT R6, R6, 0x1 ;  /* 0x000000010606781a */ /* 0x000fc60000000200 */
[----:B------:R-:W-:-:S04]  /*00a0*/  IMAD R7, R7, 0x100, R0 ;  /* 0x0000010007077824 */ /* 0x000fc800078e0200 */
[C---:B--2---:R-:W-:Y:S01]  /*00b0*/  IMAD.WIDE R2, R7.reuse, 0x4, R2 ;  /* 0x0000000407027825 */ /* 0x044fe200078e0202 */
[----:B------:R-:W-:Y:S02]  /*00c0*/  LEA.HI R6, R6, R7, RZ, 0x6 ;  /* 0x0000000706067211 */ /* 0x000fe400078f30ff */
[----:B------:R-:W-:Y:S02]  /*00d0*/  ISETP.GE.AND P0, PT, R7, 0x400, PT ;  /* 0x000004000700780c */ /* 0x000fe40003f06270 */
[----:B------:R-:W-:-:S04]  /*00e0*/  SHF.R.S32.HI R6, RZ, 0x6, R6 ;  /* 0x00000006ff067819 */ /* 0x000fc80000011406 */
[----:B------:R-:W-:-:S04]  /*00f0*/  LEA.HI R0, R6, R6, RZ, 0x2 ;  /* 0x0000000606007211 */ /* 0x000fc800078f10ff */
[----:B------:R-:W-:Y:S01]  /*0100*/  LOP3.LUT R9, R0, 0xfffffffc, RZ, 0xc0, !PT ;  /* 0xfffffffc00097812 */ /* 0x000fe200078ec0ff */
[----:B------:R-:W-:-:S04]  /*0110*/  IMAD.MOV.U32 R0, RZ, RZ, RZ ;  /* 0x000000ffff007224 */ /* 0x000fc800078e00ff */
[----:B------:R-:W-:Y:S01]  /*0120*/  IMAD.IADD R9, R6, 0x1, -R9 ;  /* 0x0000000106097824 */ /* 0x000fe200078e0a09 */
[----:B------:R-:W-:-:S03]  /*0130*/  CS2R R6, SRZ ;  /* 0x0000000000067805 */ /* 0x000fc6000001ff00 */
[----:B----4-:R-:W-:-:S03]  /*0140*/  IMAD.WIDE R4, R9, 0x4, R4 ;  /* 0x0000000409047825 */ /* 0x010fc600078e0204 */
[----:B------:R-:W2:Y:S01]  /*0150*/  @!P0 LDG.E.64 R6, desc[UR4][R2.64] ;  /* 0x0000000402068981 */ /* 0x000ea2000c1e1b00 */
[----:B------:R-:W-:-:S03]  /*0160*/  IMAD.MOV.U32 R9, RZ, RZ, RZ ;  /* 0x000000ffff097224 */ /* 0x000fc600078e00ff */
[----:B------:R-:W2:Y:S04]  /*0170*/  @!P0 LDG.E.EL R0, desc[UR4][R4.64] ;  /* 0x0000000404008981 */ /* 0x000ea8000c2e1900 */
[----:B------:R-:W3:Y:S01]  /*0180*/  @!P0 LDG.E.EL R9, desc[UR4][R4.64] ;  /* 0x0000000404098981 */ /* 0x000ee2000c2e1900 */
[----:B--2---:R-:W-:Y:S01]  /*0190*/  FADD R7, R0, R7 ;  /* 0x0000000700077221 */ /* 0x004fe20000000000 */
[----:B---3--:R-:W-:Y:S01]  /*01a0*/  FADD R6, R9, R6 ;  /* 0x0000000609067221 */ /* 0x008fe20000000000 */
[----:B------:R-:W-:Y:S06]  /*01b0*/  @P0 EXIT ;  /* 0x000000000000094d */ /* 0x000fec0003800000 */
[----:B------:R-:W-:Y:S01]  /*01c0*/  STG.E.64 desc[UR4][R2.64], R6 ;  /* 0x0000000602007986 */ /* 0x000fe2000c101b04 */
[----:B------:R-:W-:Y:S05]  /*01d0*/  EXIT ;  /* 0x000000000000794d */ /* 0x000fea0003800000 */
.L_x_0:
[----:B------:R-:W-:-:S00]  /*01e0*/  BRA `(.L_x_0) ;  /* 0xfffffffc00fc7947 */ /* 0x000fc0000383ffff */
[----:B------:R-:W-:-:S00]  /*01f0*/  NOP ;  /* 0x0000000000007918 */ /* 0x000fc00000000000 */
        /* <DEDUP_REMOVED lines=8> */
.L_x_1:


//--------------------- .nv.constant0.triton_poi_fused_convolution_1 --------------------------
	.section	.nv.constant0.triton_poi_fused_convolution_1,"a",@progbits
	.sectionflags	@""
	.align	4
.nv.constant0.triton_poi_fused_convolution_1:
	.zero		548
